//
// Generated by NVIDIA NVVM Compiler
//
// Compiler Build ID: CL-36424714
// Cuda compilation tools, release 13.0, V13.0.88
// Based on NVVM 20.0.0
//

.version 9.0
.target sm_100
.address_size 64

	// .globl	_Z9addKernelPiPKiS1_

.visible .entry _Z9addKernelPiPKiS1_(
	.param .u64 .ptr .align 1 _Z9addKernelPiPKiS1__param_0,
	.param .u64 .ptr .align 1 _Z9addKernelPiPKiS1__param_1,
	.param .u64 .ptr .align 1 _Z9addKernelPiPKiS1__param_2
)
{
	.reg .b32 	%r<6>;
	.reg .b64 	%rd<11>;

	ld.param.u64 	%rd1, [_Z9addKernelPiPKiS1__param_0];
	ld.param.u64 	%rd2, [_Z9addKernelPiPKiS1__param_1];
	ld.param.u64 	%rd3, [_Z9addKernelPiPKiS1__param_2];
	cvta.to.global.u64 	%rd4, %rd1;
	cvta.to.global.u64 	%rd5, %rd3;
	cvta.to.global.u64 	%rd6, %rd2;
	mov.u32 	%r1, %tid.x;
	mul.wide.u32 	%rd7, %r1, 4;
	add.s64 	%rd8, %rd6, %rd7;
	ld.global.u32 	%r2, [%rd8];
	add.s64 	%rd9, %rd5, %rd7;
	ld.global.u32 	%r3, [%rd9];
	mad.lo.s32 	%r4, %r2, 3, %r3;
	add.s32 	%r5, %r4, -8;
	add.s64 	%rd10, %rd4, %rd7;
	st.global.u32 	[%rd10], %r5;
	ret;

}


// ===== COMPILED SASS (sm_100) =====

	.target	sm_100

	.elftype	@"ET_EXEC"


//--------------------- .note.nv.tkinfo           --------------------------
	.section	.note.nv.tkinfo,"",@"SHT_NOTE"
	.sectionflags	@"SHF_NOTE_NV_TKINFO"
	.tkinfo
        /*0018*/ 	.word	0x00000002
        /*0030*/ 	.string	""
        /*0030*/ 	.string	"ptxas"
        /*0030*/ 	.string	"Cuda compilation tools, release 13.0, V13.0.88"
        /*0030*/ 	.string	"Build cuda_13.0.r13.0/compiler.36424714_0"
        /*0030*/ 	.string	"-arch sm_100 -m 64 "



//--------------------- .note.nv.cuinfo           --------------------------
	.section	.note.nv.cuinfo,"",@"SHT_NOTE"
	.sectionflags	@"SHF_NOTE_NV_CUINFO"
        /*0018*/ 	.short	0x0002
        /*001a*/ 	.short	0x0064
        /*001c*/ 	.short	0x0082
	.zero		2


//--------------------- .nv.info                  --------------------------
	.section	.nv.info,"",@"SHT_CUDA_INFO"
	.align	4


	//----- nvinfo : EIATTR_REGCOUNT
	.align		4
        /*0000*/ 	.byte	0x04, 0x2f
        /*0002*/ 	.short	(.L_1 - .L_0)
	.align		4
.L_0:
        /*0004*/ 	.word	index@(_Z9addKernelPiPKiS1_)
        /*0008*/ 	.word	0x0000000c


	//----- nvinfo : EIATTR_FRAME_SIZE
	.align		4
.L_1:
        /*000c*/ 	.byte	0x04, 0x11
        /*000e*/ 	.short	(.L_3 - .L_2)
	.align		4
.L_2:
        /*0010*/ 	.word	index@(_Z9addKernelPiPKiS1_)
        /*0014*/ 	.word	0x00000000


	//----- nvinfo : EIATTR_MIN_STACK_SIZE
	.align		4
.L_3:
        /*0018*/ 	.byte	0x04, 0x12
        /*001a*/ 	.short	(.L_5 - .L_4)
	.align		4
.L_4:
        /*001c*/ 	.word	index@(_Z9addKernelPiPKiS1_)
        /*0020*/ 	.word	0x00000000
.L_5:


//--------------------- .nv.compat                --------------------------
	.section	.nv.compat,"",@"SHT_CUDA_COMPAT_INFO"
	.align	4
        /*0000*/ 	.byte	0x02, 0x09, 0x00, 0x00, 0x02, 0x02, 0x01, 0x00, 0x02, 0x05, 0x05, 0x00, 0x03, 0x07, 0x01, 0x01
        /*0010*/ 	.byte	0x02, 0x03, 0x00, 0x00, 0x02, 0x06, 0x01, 0x00, 0x04, 0x0b, 0x08, 0x00, 0x09, 0x00, 0x00, 0x00
        /*0020*/ 	.byte	0x00, 0x00, 0x00, 0x00


//--------------------- .nv.info._Z9addKernelPiPKiS1_ --------------------------
	.section	.nv.info._Z9addKernelPiPKiS1_,"",@"SHT_CUDA_INFO"
	.sectionflags	@""
	.align	4


	//----- nvinfo : EIATTR_CUDA_API_VERSION
	.align		4
        /*0000*/ 	.byte	0x04, 0x37
        /*0002*/ 	.short	(.L_7 - .L_6)
.L_6:
        /*0004*/ 	.word	0x00000082


	//----- nvinfo : EIATTR_KPARAM_INFO
	.align		4
.L_7:
        /*0008*/ 	.byte	0x04, 0x17
        /*000a*/ 	.short	(.L_9 - .L_8)
.L_8:
        /*000c*/ 	.word	0x00000000
        /*0010*/ 	.short	0x0002
        /*0012*/ 	.short	0x0010
        /*0014*/ 	.byte	0x00, 0xf5, 0x21, 0x00


	//----- nvinfo : EIATTR_KPARAM_INFO
	.align		4
.L_9:
        /*0018*/ 	.byte	0x04, 0x17
        /*001a*/ 	.short	(.L_11 - .L_10)
.L_10:
        /*001c*/ 	.word	0x00000000
        /*0020*/ 	.short	0x0001
        /*0022*/ 	.short	0x0008
        /*0024*/ 	.byte	0x00, 0xf5, 0x21, 0x00


	//----- nvinfo : EIATTR_KPARAM_INFO
	.align		4
.L_11:
        /*0028*/ 	.byte	0x04, 0x17
        /*002a*/ 	.short	(.L_13 - .L_12)
.L_12:
        /*002c*/ 	.word	0x00000000
        /*0030*/ 	.short	0x0000
        /*0032*/ 	.short	0x0000
        /*0034*/ 	.byte	0x00, 0xf5, 0x21, 0x00


	//----- nvinfo : EIATTR_SPARSE_MMA_MASK
	.align		4
.L_13:
        /*0038*/ 	.byte	0x03, 0x50
        /*003a*/ 	.short	0x0000


	//----- nvinfo : EIATTR_MAXREG_COUNT
	.align		4
        /*003c*/ 	.byte	0x03, 0x1b
        /*003e*/ 	.short	0x00ff


	//----- nvinfo : EIATTR_MERCURY_ISA_VERSION
	.align		4
        /*0040*/ 	.byte	0x03, 0x5f
        /*0042*/ 	.short	0x0101


	//----- nvinfo : EIATTR_VRC_CTA_INIT_COUNT
	.align		4
        /*0044*/ 	.byte	0x02, 0x4a
	.zero		1
	.zero		1


	//----- nvinfo : EIATTR_EXIT_INSTR_OFFSETS
	.align		4
        /*0048*/ 	.byte	0x04, 0x1c
        /*004a*/ 	.short	(.L_15 - .L_14)


	//   ....[0]....
.L_14:
        /*004c*/ 	.word	0x000000e0


	//----- nvinfo : EIATTR_CBANK_PARAM_SIZE
	.align		4
.L_15:
        /*0050*/ 	.byte	0x03, 0x19
        /*0052*/ 	.short	0x0018


	//----- nvinfo : EIATTR_PARAM_CBANK
	.align		4
        /*0054*/ 	.byte	0x04, 0x0a
        /*0056*/ 	.short	(.L_17 - .L_16)
	.align		4
.L_16:
        /*0058*/ 	.word	index@(.nv.constant0._Z9addKernelPiPKiS1_)
        /*005c*/ 	.short	0x0380
        /*005e*/ 	.short	0x0018


	//----- nvinfo : EIATTR_SW_WAR
	.align		4
.L_17:
        /*0060*/ 	.byte	0x04, 0x36
        /*0062*/ 	.short	(.L_19 - .L_18)
.L_18:
        /*0064*/ 	.word	0x00000008
.L_19:


//--------------------- .nv.callgraph             --------------------------
	.section	.nv.callgraph,"",@"SHT_CUDA_CALLGRAPH"
	.align	4
	.sectionentsize	8
	.align		4
        /*0000*/ 	.word	0x00000000
	.align		4
        /*0004*/ 	.word	0xffffffff
	.align		4
        /*0008*/ 	.word	0x00000000
	.align		4
        /*000c*/ 	.word	0xfffffffe
	.align		4
        /*0010*/ 	.word	0x00000000
	.align		4
        /*0014*/ 	.word	0xfffffffd
	.align		4
        /*0018*/ 	.word	0x00000000
	.align		4
        /*001c*/ 	.word	0xfffffffc


//--------------------- .text._Z9addKernelPiPKiS1_ --------------------------
	.section	.text._Z9addKernelPiPKiS1_,"ax",@progbits
	.align	128
        .global         _Z9addKernelPiPKiS1_
        .type           _Z9addKernelPiPKiS1_,@function
        .size           _Z9addKernelPiPKiS1_,(.L_x_1 - _Z9addKernelPiPKiS1_)
        .other          _Z9addKernelPiPKiS1_,@"STO_CUDA_ENTRY STV_DEFAULT"
_Z9addKernelPiPKiS1_:
.text._Z9addKernelPiPKiS1_:
[----:B------:R-:W-:Y:S01]  /*0000*/  LDC R1, c[0x0][0x37c] ;  /* 0x0000df00ff017b82 */ /* 0x000fe20000000800 */
[----:B------:R-:W0:Y:S07]  /*0010*/  S2R R9, SR_TID.X ;  /* 0x0000000000097919 */ /* 0x000e2e0000002100 */
[----:B------:R-:W0:Y:S01]  /*0020*/  LDC.64 R2, c[0x0][0x388] ;  /* 0x0000e200ff027b82 */ /* 0x000e220000000a00 */
[----:B------:R-:W1:Y:S07]  /*0030*/  LDCU.64 UR4, c[0x0][0x358] ;  /* 0x00006b00ff0477ac */ /* 0x000e6e0008000a00 */
[----:B------:R-:W2:Y:S08]  /*0040*/  LDC.64 R4, c[0x0][0x390] ;  /* 0x0000e400ff047b82 */ /* 0x000eb00000000a00 */
[----:B------:R-:W3:Y:S01]  /*0050*/  LDC.64 R6, c[0x0][0x380] ;  /* 0x0000e000ff067b82 */ /* 0x000ee20000000a00 */
[----:B0-----:R-:W-:-:S04]  /*0060*/  IMAD.WIDE.U32 R2, R9, 0x4, R2 ;  /* 0x0000000409027825 */ /* 0x001fc800078e0002 */
[C---:B--2---:R-:W-:Y:S02]  /*0070*/  IMAD.WIDE.U32 R4, R9.reuse, 0x4, R4 ;  /* 0x0000000409047825 */ /* 0x044fe400078e0004 */
[----:B-1----:R-:W2:Y:S04]  /*0080*/  LDG.E R2, desc[UR4][R2.64] ;  /* 0x0000000402027981 */ /* 0x002ea8000c1e1900 */
[----:B------:R-:W2:Y:S01]  /*0090*/  LDG.E R5, desc[UR4][R4.64] ;  /* 0x0000000404057981 */ /* 0x000ea2000c1e1900 */
[----:B---3--:R-:W-:-:S04]  /*00a0*/  IMAD.WIDE.U32 R6, R9, 0x4, R6 ;  /* 0x0000000409067825 */ /* 0x008fc800078e0006 */
[----:B--2---:R-:W-:-:S05]  /*00b0*/  IMAD R0, R2, 0x3, R5 ;  /* 0x0000000302007824 */ /* 0x004fca00078e0205 */
[----:B------:R-:W-:-:S05]  /*00c0*/  IADD3 R9, PT, PT, R0, -0x8, RZ ;  /* 0xfffffff800097810 */ /* 0x000fca0007ffe0ff */
[----:B------:R-:W-:Y:S01]  /*00d0*/  STG.E desc[UR4][R6.64], R9 ;  /* 0x0000000906007986 */ /* 0x000fe2000c101904 */
[----:B------:R-:W-:Y:S05]  /*00e0*/  EXIT ;  /* 0x000000000000794d */ /* 0x000fea0003800000 */
.L_x_0:
[----:B------:R-:W-:-:S00]  /*00f0*/  BRA `(.L_x_0) ;  /* 0xfffffffc00fc7947 */ /* 0x000fc0000383ffff */
[----:B------:R-:W-:-:S00]  /*0100*/  NOP ;  /* 0x0000000000007918 */ /* 0x000fc00000000000 */
[----:B------:R-:W-:-:S00]  /*0110*/  NOP ;  /* 0x0000000000007918 */ /* 0x000fc00000000000 */
[----:B------:R-:W-:-:S00]  /*0120*/  NOP ;  /* 0x0000000000007918 */ /* 0x000fc00000000000 */
[----:B------:R-:W-:-:S00]  /*0130*/  NOP ;  /* 0x0000000000007918 */ /* 0x000fc00000000000 */
[----:B------:R-:W-:-:S00]  /*0140*/  NOP ;  /* 0x0000000000007918 */ /* 0x000fc00000000000 */
[----:B------:R-:W-:-:S00]  /*0150*/  NOP ;  /* 0x0000000000007918 */ /* 0x000fc00000000000 */
[----:B------:R-:W-:-:S00]  /*0160*/  NOP ;  /* 0x0000000000007918 */ /* 0x000fc00000000000 */
[----:B------:R-:W-:-:S00]  /*0170*/  NOP ;  /* 0x0000000000007918 */ /* 0x000fc00000000000 */
.L_x_1:


//--------------------- .nv.shared.reserved.0     --------------------------
	.section	.nv.shared.reserved.0,"aw",@nobits
	.weak		__nv_reservedSMEM_offset_0_alias
	.size		__nv_reservedSMEM_offset_0_alias, 0, 64
	.other		__nv_reservedSMEM_offset_0_alias,@"STO_CUDA_RESERVED_SHARED STV_DEFAULT"
__nv_reservedSMEM_offset_0_alias:
	.zero		0
	.zero		64


//--------------------- .nv.constant0._Z9addKernelPiPKiS1_ --------------------------
	.section	.nv.constant0._Z9addKernelPiPKiS1_,"a",@progbits
	.sectionflags	@""
	.align	4
.nv.constant0._Z9addKernelPiPKiS1_:
	.zero		920


//--------------------- SYMBOLS --------------------------

	.type		.nv.reservedSmem.offset0,@object
	.size		.nv.reservedSmem.offset0,0x4
